//
// Generated by NVIDIA NVVM Compiler
//
// Compiler Build ID: CL-36424714
// Cuda compilation tools, release 13.0, V13.0.88
// Based on NVVM 20.0.0
//

.version 9.0
.target sm_100
.address_size 64

	// .globl	_Z10bucketSortPiiS_i

.visible .entry _Z10bucketSortPiiS_i(
	.param .u64 .ptr .align 1 _Z10bucketSortPiiS_i_param_0,
	.param .u32 _Z10bucketSortPiiS_i_param_1,
	.param .u64 .ptr .align 1 _Z10bucketSortPiiS_i_param_2,
	.param .u32 _Z10bucketSortPiiS_i_param_3
)
{
	.reg .pred 	%p<4>;
	.reg .b32 	%r<19>;
	.reg .b64 	%rd<13>;

	ld.param.u64 	%rd3, [_Z10bucketSortPiiS_i_param_0];
	ld.param.u32 	%r7, [_Z10bucketSortPiiS_i_param_1];
	ld.param.u64 	%rd4, [_Z10bucketSortPiiS_i_param_2];
	ld.param.u32 	%r6, [_Z10bucketSortPiiS_i_param_3];
	cvta.to.global.u64 	%rd1, %rd4;
	mov.u32 	%r8, %ctaid.x;
	mov.u32 	%r9, %ntid.x;
	mov.u32 	%r10, %tid.x;
	mad.lo.s32 	%r1, %r8, %r9, %r10;
	setp.ge.s32 	%p1, %r1, %r7;
	@%p1 bra 	$L__BB0_6;
	setp.ge.s32 	%p2, %r1, %r6;
	@%p2 bra 	$L__BB0_3;
	mul.wide.s32 	%rd5, %r1, 4;
	add.s64 	%rd6, %rd1, %rd5;
	mov.b32 	%r11, 0;
	st.global.u32 	[%rd6], %r11;
$L__BB0_3:
	bar.sync 	0;
	cvta.to.global.u64 	%rd7, %rd3;
	mul.wide.s32 	%rd8, %r1, 4;
	add.s64 	%rd2, %rd7, %rd8;
	ld.global.u32 	%r14, [%rd2];
	mul.wide.s32 	%rd9, %r14, 4;
	add.s64 	%rd10, %rd1, %rd9;
	atom.global.add.u32 	%r15, [%rd10], 1;
	bar.sync 	0;
	mov.b32 	%r18, 0;
	mov.b32 	%r17, -1;
$L__BB0_4:
	add.s32 	%r4, %r17, 1;
	mul.wide.s32 	%rd11, %r17, 4;
	add.s64 	%rd12, %rd1, %rd11;
	ld.global.u32 	%r16, [%rd12+4];
	add.s32 	%r18, %r16, %r18;
	setp.le.s32 	%p3, %r18, %r1;
	mov.u32 	%r17, %r4;
	@%p3 bra 	$L__BB0_4;
	st.global.u32 	[%rd2], %r4;
$L__BB0_6:
	ret;

}


// ===== COMPILED SASS (sm_100) =====

	.target	sm_100

	.elftype	@"ET_EXEC"


//--------------------- .note.nv.tkinfo           --------------------------
	.section	.note.nv.tkinfo,"",@"SHT_NOTE"
	.sectionflags	@"SHF_NOTE_NV_TKINFO"
	.tkinfo
        /*0018*/ 	.word	0x00000002
        /*0030*/ 	.string	""
        /*0030*/ 	.string	"ptxas"
        /*0030*/ 	.string	"Cuda compilation tools, release 13.0, V13.0.88"
        /*0030*/ 	.string	"Build cuda_13.0.r13.0/compiler.36424714_0"
        /*0030*/ 	.string	"-arch sm_100 -m 64 "



//--------------------- .note.nv.cuinfo           --------------------------
	.section	.note.nv.cuinfo,"",@"SHT_NOTE"
	.sectionflags	@"SHF_NOTE_NV_CUINFO"
        /*0018*/ 	.short	0x0002
        /*001a*/ 	.short	0x0064
        /*001c*/ 	.short	0x0082
	.zero		2


//--------------------- .nv.info                  --------------------------
	.section	.nv.info,"",@"SHT_CUDA_INFO"
	.align	4


	//----- nvinfo : EIATTR_REGCOUNT
	.align		4
        /*0000*/ 	.byte	0x04, 0x2f
        /*0002*/ 	.short	(.L_1 - .L_0)
	.align		4
.L_0:
        /*0004*/ 	.word	index@(_Z10bucketSortPiiS_i)
        /*0008*/ 	.word	0x00000012


	//----- nvinfo : EIATTR_FRAME_SIZE
	.align		4
.L_1:
        /*000c*/ 	.byte	0x04, 0x11
        /*000e*/ 	.short	(.L_3 - .L_2)
	.align		4
.L_2:
        /*0010*/ 	.word	index@(_Z10bucketSortPiiS_i)
        /*0014*/ 	.word	0x00000000


	//----- nvinfo : EIATTR_MIN_STACK_SIZE
	.align		4
.L_3:
        /*0018*/ 	.byte	0x04, 0x12
        /*001a*/ 	.short	(.L_5 - .L_4)
	.align		4
.L_4:
        /*001c*/ 	.word	index@(_Z10bucketSortPiiS_i)
        /*0020*/ 	.word	0x00000000
.L_5:


//--------------------- .nv.compat                --------------------------
	.section	.nv.compat,"",@"SHT_CUDA_COMPAT_INFO"
	.align	4
        /*0000*/ 	.byte	0x02, 0x09, 0x00, 0x00, 0x02, 0x02, 0x01, 0x00, 0x02, 0x05, 0x05, 0x00, 0x03, 0x07, 0x01, 0x01
        /*0010*/ 	.byte	0x02, 0x03, 0x00, 0x00, 0x02, 0x06, 0x01, 0x00, 0x04, 0x0b, 0x08, 0x00, 0x09, 0x00, 0x00, 0x00
        /*0020*/ 	.byte	0x00, 0x00, 0x00, 0x00


//--------------------- .nv.info._Z10bucketSortPiiS_i --------------------------
	.section	.nv.info._Z10bucketSortPiiS_i,"",@"SHT_CUDA_INFO"
	.sectionflags	@""
	.align	4


	//----- nvinfo : EIATTR_CUDA_API_VERSION
	.align		4
        /*0000*/ 	.byte	0x04, 0x37
        /*0002*/ 	.short	(.L_7 - .L_6)
.L_6:
        /*0004*/ 	.word	0x00000082


	//----- nvinfo : EIATTR_KPARAM_INFO
	.align		4
.L_7:
        /*0008*/ 	.byte	0x04, 0x17
        /*000a*/ 	.short	(.L_9 - .L_8)
.L_8:
        /*000c*/ 	.word	0x00000000
        /*0010*/ 	.short	0x0003
        /*0012*/ 	.short	0x0018
        /*0014*/ 	.byte	0x00, 0xf0, 0x11, 0x00


	//----- nvinfo : EIATTR_KPARAM_INFO
	.align		4
.L_9:
        /*0018*/ 	.byte	0x04, 0x17
        /*001a*/ 	.short	(.L_11 - .L_10)
.L_10:
        /*001c*/ 	.word	0x00000000
        /*0020*/ 	.short	0x0002
        /*0022*/ 	.short	0x0010
        /*0024*/ 	.byte	0x00, 0xf5, 0x21, 0x00


	//----- nvinfo : EIATTR_KPARAM_INFO
	.align		4
.L_11:
        /*0028*/ 	.byte	0x04, 0x17
        /*002a*/ 	.short	(.L_13 - .L_12)
.L_12:
        /*002c*/ 	.word	0x00000000
        /*0030*/ 	.short	0x0001
        /*0032*/ 	.short	0x0008
        /*0034*/ 	.byte	0x00, 0xf0, 0x11, 0x00


	//----- nvinfo : EIATTR_KPARAM_INFO
	.align		4
.L_13:
        /*0038*/ 	.byte	0x04, 0x17
        /*003a*/ 	.short	(.L_15 - .L_14)
.L_14:
        /*003c*/ 	.word	0x00000000
        /*0040*/ 	.short	0x0000
        /*0042*/ 	.short	0x0000
        /*0044*/ 	.byte	0x00, 0xf5, 0x21, 0x00


	//----- nvinfo : EIATTR_SPARSE_MMA_MASK
	.align		4
.L_15:
        /*0048*/ 	.byte	0x03, 0x50
        /*004a*/ 	.short	0x0000


	//----- nvinfo : EIATTR_MAXREG_COUNT
	.align		4
        /*004c*/ 	.byte	0x03, 0x1b
        /*004e*/ 	.short	0x00ff


	//----- nvinfo : EIATTR_NUM_BARRIERS
	.align		4
        /*0050*/ 	.byte	0x02, 0x4c
        /*0052*/ 	.byte	0x01
	.zero		1


	//----- nvinfo : EIATTR_MERCURY_ISA_VERSION
	.align		4
        /*0054*/ 	.byte	0x03, 0x5f
        /*0056*/ 	.short	0x0101


	//----- nvinfo : EIATTR_VRC_CTA_INIT_COUNT
	.align		4
        /*0058*/ 	.byte	0x02, 0x4a
	.zero		1
	.zero		1


	//----- nvinfo : EIATTR_EXIT_INSTR_OFFSETS
	.align		4
        /*005c*/ 	.byte	0x04, 0x1c
        /*005e*/ 	.short	(.L_17 - .L_16)


	//   ....[0]....
.L_16:
        /*0060*/ 	.word	0x00000070


	//   ....[1]....
        /*0064*/ 	.word	0x00000210


	//----- nvinfo : EIATTR_CRS_STACK_SIZE
	.align		4
.L_17:
        /*0068*/ 	.byte	0x04, 0x1e
        /*006a*/ 	.short	(.L_19 - .L_18)
.L_18:
        /*006c*/ 	.word	0x00000000


	//----- nvinfo : EIATTR_CBANK_PARAM_SIZE
	.align		4
.L_19:
        /*0070*/ 	.byte	0x03, 0x19
        /*0072*/ 	.short	0x001c


	//----- nvinfo : EIATTR_PARAM_CBANK
	.align		4
        /*0074*/ 	.byte	0x04, 0x0a
        /*0076*/ 	.short	(.L_21 - .L_20)
	.align		4
.L_20:
        /*0078*/ 	.word	index@(.nv.constant0._Z10bucketSortPiiS_i)
        /*007c*/ 	.short	0x0380
        /*007e*/ 	.short	0x001c


	//----- nvinfo : EIATTR_SW_WAR
	.align		4
.L_21:
        /*0080*/ 	.byte	0x04, 0x36
        /*0082*/ 	.short	(.L_23 - .L_22)
.L_22:
        /*0084*/ 	.word	0x00000008
.L_23:


//--------------------- .nv.callgraph             --------------------------
	.section	.nv.callgraph,"",@"SHT_CUDA_CALLGRAPH"
	.align	4
	.sectionentsize	8
	.align		4
        /*0000*/ 	.word	0x00000000
	.align		4
        /*0004*/ 	.word	0xffffffff
	.align		4
        /*0008*/ 	.word	0x00000000
	.align		4
        /*000c*/ 	.word	0xfffffffe
	.align		4
        /*0010*/ 	.word	0x00000000
	.align		4
        /*0014*/ 	.word	0xfffffffd
	.align		4
        /*0018*/ 	.word	0x00000000
	.align		4
        /*001c*/ 	.word	0xfffffffc


//--------------------- .text._Z10bucketSortPiiS_i --------------------------
	.section	.text._Z10bucketSortPiiS_i,"ax",@progbits
	.align	128
        .global         _Z10bucketSortPiiS_i
        .type           _Z10bucketSortPiiS_i,@function
        .size           _Z10bucketSortPiiS_i,(.L_x_3 - _Z10bucketSortPiiS_i)
        .other          _Z10bucketSortPiiS_i,@"STO_CUDA_ENTRY STV_DEFAULT"
_Z10bucketSortPiiS_i:
.text._Z10bucketSortPiiS_i:
[----:B------:R-:W-:Y:S01]  /*0000*/  LDC R1, c[0x0][0x37c] ;  /* 0x0000df00ff017b82 */ /* 0x000fe20000000800 */
[----:B------:R-:W0:Y:S07]  /*0010*/  S2R R0, SR_TID.X ;  /* 0x0000000000007919 */ /* 0x000e2e0000002100 */
[----:B------:R-:W0:Y:S01]  /*0020*/  S2UR UR4, SR_CTAID.X ;  /* 0x00000000000479c3 */ /* 0x000e220000002500 */
[----:B------:R-:W1:Y:S07]  /*0030*/  LDCU UR5, c[0x0][0x388] ;  /* 0x00007100ff0577ac */ /* 0x000e6e0008000800 */
[----:B------:R-:W0:Y:S02]  /*0040*/  LDC R11, c[0x0][0x360] ;  /* 0x0000d800ff0b7b82 */ /* 0x000e240000000800 */
[----:B0-----:R-:W-:-:S05]  /*0050*/  IMAD R11, R11, UR4, R0 ;  /* 0x000000040b0b7c24 */ /* 0x001fca000f8e0200 */
[----:B-1----:R-:W-:-:S13]  /*0060*/  ISETP.GE.AND P0, PT, R11, UR5, PT ;  /* 0x000000050b007c0c */ /* 0x002fda000bf06270 */
[----:B------:R-:W-:Y:S05]  /*0070*/  @P0 EXIT ;  /* 0x000000000000094d */ /* 0x000fea0003800000 */
[----:B------:R-:W0:Y:S01]  /*0080*/  LDCU UR6, c[0x0][0x398] ;  /* 0x00007300ff0677ac */ /* 0x000e220008000800 */
[----:B------:R-:W1:Y:S01]  /*0090*/  LDC.64 R8, c[0x0][0x390] ;  /* 0x0000e400ff087b82 */ /* 0x000e620000000a00 */
[----:B------:R-:W2:Y:S07]  /*00a0*/  LDCU.64 UR4, c[0x0][0x358] ;  /* 0x00006b00ff0477ac */ /* 0x000eae0008000a00 */
[----:B------:R-:W3:Y:S01]  /*00b0*/  LDC.64 R4, c[0x0][0x380] ;  /* 0x0000e000ff047b82 */ /* 0x000ee20000000a00 */
[----:B0-----:R-:W-:-:S13]  /*00c0*/  ISETP.GE.AND P0, PT, R11, UR6, PT ;  /* 0x000000060b007c0c */ /* 0x001fda000bf06270 */
[----:B-1----:R-:W-:-:S04]  /*00d0*/  @!P0 IMAD.WIDE R2, R11, 0x4, R8 ;  /* 0x000000040b028825 */ /* 0x002fc800078e0208 */
[----:B---3--:R-:W-:Y:S01]  /*00e0*/  IMAD.WIDE R4, R11, 0x4, R4 ;  /* 0x000000040b047825 */ /* 0x008fe200078e0204 */
[----:B--2---:R0:W-:Y:S01]  /*00f0*/  @!P0 STG.E desc[UR4][R2.64], RZ ;  /* 0x000000ff02008986 */ /* 0x0041e2000c101904 */
[----:B------:R-:W-:Y:S06]  /*0100*/  BAR.SYNC.DEFER_BLOCKING 0x0 ;  /* 0x0000000000007b1d */ /* 0x000fec0000010000 */
[----:B------:R-:W2:Y:S01]  /*0110*/  LDG.E R7, desc[UR4][R4.64] ;  /* 0x0000000404077981 */ /* 0x000ea2000c1e1900 */
[----:B------:R-:W-:Y:S01]  /*0120*/  HFMA2 R15, -RZ, RZ, 0, 5.9604644775390625e-08 ;  /* 0x00000001ff0f7431 */ /* 0x000fe200000001ff */
[----:B------:R-:W-:Y:S01]  /*0130*/  BSSY.RECONVERGENT B0, `(.L_x_0) ;  /* 0x000000c000007945 */ /* 0x000fe20003800200 */
[----:B------:R-:W-:-:S02]  /*0140*/  MOV R0, RZ ;  /* 0x000000ff00007202 */ /* 0x000fc40000000f00 */
[----:B------:R-:W-:Y:S01]  /*0150*/  MOV R13, 0xffffffff ;  /* 0xffffffff000d7802 */ /* 0x000fe20000000f00 */
[----:B--2---:R-:W-:-:S05]  /*0160*/  IMAD.WIDE R6, R7, 0x4, R8 ;  /* 0x0000000407067825 */ /* 0x004fca00078e0208 */
[----:B------:R0:W-:Y:S01]  /*0170*/  REDG.E.ADD.STRONG.GPU desc[UR4][R6.64], R15 ;  /* 0x0000000f0600798e */ /* 0x0001e2000c12e104 */
[----:B------:R-:W-:Y:S06]  /*0180*/  BAR.SYNC.DEFER_BLOCKING 0x0 ;  /* 0x0000000000007b1d */ /* 0x000fec0000010000 */
.L_x_1:
[----:B0-----:R-:W-:-:S06]  /*0190*/  IMAD.WIDE R2, R13, 0x4, R8 ;  /* 0x000000040d027825 */ /* 0x001fcc00078e0208 */
[----:B------:R-:W2:Y:S01]  /*01a0*/  LDG.E R3, desc[UR4][R2.64+0x4] ;  /* 0x0000040402037981 */ /* 0x000ea2000c1e1900 */
[----:B------:R-:W-:Y:S02]  /*01b0*/  IADD3 R13, PT, PT, R13, 0x1, RZ ;  /* 0x000000010d0d7810 */ /* 0x000fe40007ffe0ff */
[----:B--2---:R-:W-:-:S04]  /*01c0*/  IADD3 R0, PT, PT, R3, R0, RZ ;  /* 0x0000000003007210 */ /* 0x004fc80007ffe0ff */
[----:B------:R-:W-:-:S13]  /*01d0*/  ISETP.GT.AND P0, PT, R0, R11, PT ;  /* 0x0000000b0000720c */ /* 0x000fda0003f04270 */
[----:B------:R-:W-:Y:S05]  /*01e0*/  @!P0 BRA `(.L_x_1) ;  /* 0xfffffffc00e88947 */ /* 0x000fea000383ffff */
[----:B------:R-:W-:Y:S05]  /*01f0*/  BSYNC.RECONVERGENT B0 ;  /* 0x0000000000007941 */ /* 0x000fea0003800200 */
.L_x_0:
[----:B------:R-:W-:Y:S01]  /*0200*/  STG.E desc[UR4][R4.64], R13 ;  /* 0x0000000d04007986 */ /* 0x000fe2000c101904 */
[----:B------:R-:W-:Y:S05]  /*0210*/  EXIT ;  /* 0x000000000000794d */ /* 0x000fea0003800000 */
.L_x_2:
[----:B------:R-:W-:-:S00]  /*0220*/  BRA `(.L_x_2) ;  /* 0xfffffffc00fc7947 */ /* 0x000fc0000383ffff */
[----:B------:R-:W-:-:S00]  /*0230*/  NOP ;  /* 0x0000000000007918 */ /* 0x000fc00000000000 */
        /* <DEDUP_REMOVED lines=12> */
.L_x_3:


//--------------------- .nv.shared.reserved.0     --------------------------
	.section	.nv.shared.reserved.0,"aw",@nobits
	.weak		__nv_reservedSMEM_offset_0_alias
	.size		__nv_reservedSMEM_offset_0_alias, 0, 64
	.other		__nv_reservedSMEM_offset_0_alias,@"STO_CUDA_RESERVED_SHARED STV_DEFAULT"
__nv_reservedSMEM_offset_0_alias:
	.zero		0
	.zero		64


//--------------------- .nv.constant0._Z10bucketSortPiiS_i --------------------------
	.section	.nv.constant0._Z10bucketSortPiiS_i,"a",@progbits
	.sectionflags	@""
	.align	4
.nv.constant0._Z10bucketSortPiiS_i:
	.zero		924


//--------------------- SYMBOLS --------------------------

	.type		.nv.reservedSmem.offset0,@object
	.size		.nv.reservedSmem.offset0,0x4
